//
// Generated by NVIDIA NVVM Compiler
//
// Compiler Build ID: CL-36424714
// Cuda compilation tools, release 13.0, V13.0.88
// Based on NVVM 20.0.0
//

.version 9.0
.target sm_100
.address_size 64


.entry _Z13sum_of_squarePiS_(
	.param .u64 .ptr .align 1 _Z13sum_of_squarePiS__param_0,
	.param .u64 .ptr .align 1 _Z13sum_of_squarePiS__param_1
)
{
	.reg .pred 	%p<3>;
	.reg .b32 	%r<16>;
	.reg .b64 	%rd<14>;

	ld.param.u64 	%rd4, [_Z13sum_of_squarePiS__param_0];
	ld.param.u64 	%rd5, [_Z13sum_of_squarePiS__param_1];
	mov.u32 	%r1, %ctaid.x;
	mov.u32 	%r2, %tid.x;
	shl.b32 	%r10, %r1, 8;
	add.s32 	%r3, %r10, %r2;
	setp.gt.u32 	%p1, %r3, 99998;
	mov.b32 	%r15, 0;
	@%p1 bra 	$L__BB0_3;
	mul.wide.u32 	%rd6, %r1, 1024;
	mul.wide.u32 	%rd7, %r2, 4;
	add.s64 	%rd8, %rd6, %rd7;
	cvta.to.global.u64 	%rd9, %rd4;
	add.s64 	%rd13, %rd9, %rd8;
	mov.b32 	%r15, 0;
	mov.u32 	%r13, %r3;
$L__BB0_2:
	ld.global.u32 	%r12, [%rd13];
	mad.lo.s32 	%r15, %r12, %r12, %r15;
	add.s32 	%r7, %r13, 8192;
	add.s64 	%rd13, %rd13, 32768;
	setp.lt.u32 	%p2, %r13, 91807;
	mov.u32 	%r13, %r7;
	@%p2 bra 	$L__BB0_2;
$L__BB0_3:
	cvta.to.global.u64 	%rd10, %rd5;
	mul.wide.u32 	%rd11, %r3, 4;
	add.s64 	%rd12, %rd10, %rd11;
	st.global.u32 	[%rd12], %r15;
	ret;

}


// ===== COMPILED SASS (sm_100) =====

	.target	sm_100

	.elftype	@"ET_EXEC"


//--------------------- .note.nv.tkinfo           --------------------------
	.section	.note.nv.tkinfo,"",@"SHT_NOTE"
	.sectionflags	@"SHF_NOTE_NV_TKINFO"
	.tkinfo
        /*0018*/ 	.word	0x00000002
        /*0030*/ 	.string	""
        /*0030*/ 	.string	"ptxas"
        /*0030*/ 	.string	"Cuda compilation tools, release 13.0, V13.0.88"
        /*0030*/ 	.string	"Build cuda_13.0.r13.0/compiler.36424714_0"
        /*0030*/ 	.string	"-arch sm_100 -m 64 "



//--------------------- .note.nv.cuinfo           --------------------------
	.section	.note.nv.cuinfo,"",@"SHT_NOTE"
	.sectionflags	@"SHF_NOTE_NV_CUINFO"
        /*0018*/ 	.short	0x0002
        /*001a*/ 	.short	0x0064
        /*001c*/ 	.short	0x0082
	.zero		2


//--------------------- .nv.info                  --------------------------
	.section	.nv.info,"",@"SHT_CUDA_INFO"
	.align	4


	//----- nvinfo : EIATTR_REGCOUNT
	.align		4
        /*0000*/ 	.byte	0x04, 0x2f
        /*0002*/ 	.short	(.L_1 - .L_0)
	.align		4
.L_0:
        /*0004*/ 	.word	index@(_Z13sum_of_squarePiS_)
        /*0008*/ 	.word	0x0000000e


	//----- nvinfo : EIATTR_FRAME_SIZE
	.align		4
.L_1:
        /*000c*/ 	.byte	0x04, 0x11
        /*000e*/ 	.short	(.L_3 - .L_2)
	.align		4
.L_2:
        /*0010*/ 	.word	index@(_Z13sum_of_squarePiS_)
        /*0014*/ 	.word	0x00000000


	//----- nvinfo : EIATTR_MIN_STACK_SIZE
	.align		4
.L_3:
        /*0018*/ 	.byte	0x04, 0x12
        /*001a*/ 	.short	(.L_5 - .L_4)
	.align		4
.L_4:
        /*001c*/ 	.word	index@(_Z13sum_of_squarePiS_)
        /*0020*/ 	.word	0x00000000
.L_5:


//--------------------- .nv.compat                --------------------------
	.section	.nv.compat,"",@"SHT_CUDA_COMPAT_INFO"
	.align	4
        /*0000*/ 	.byte	0x02, 0x09, 0x00, 0x00, 0x02, 0x02, 0x01, 0x00, 0x02, 0x05, 0x05, 0x00, 0x03, 0x07, 0x01, 0x01
        /*0010*/ 	.byte	0x02, 0x03, 0x00, 0x00, 0x02, 0x06, 0x01, 0x00, 0x04, 0x0b, 0x08, 0x00, 0x09, 0x00, 0x00, 0x00
        /*0020*/ 	.byte	0x00, 0x00, 0x00, 0x00


//--------------------- .nv.info._Z13sum_of_squarePiS_ --------------------------
	.section	.nv.info._Z13sum_of_squarePiS_,"",@"SHT_CUDA_INFO"
	.sectionflags	@""
	.align	4


	//----- nvinfo : EIATTR_CUDA_API_VERSION
	.align		4
        /*0000*/ 	.byte	0x04, 0x37
        /*0002*/ 	.short	(.L_7 - .L_6)
.L_6:
        /*0004*/ 	.word	0x00000082


	//----- nvinfo : EIATTR_KPARAM_INFO
	.align		4
.L_7:
        /*0008*/ 	.byte	0x04, 0x17
        /*000a*/ 	.short	(.L_9 - .L_8)
.L_8:
        /*000c*/ 	.word	0x00000000
        /*0010*/ 	.short	0x0001
        /*0012*/ 	.short	0x0008
        /*0014*/ 	.byte	0x00, 0xf5, 0x21, 0x00


	//----- nvinfo : EIATTR_KPARAM_INFO
	.align		4
.L_9:
        /*0018*/ 	.byte	0x04, 0x17
        /*001a*/ 	.short	(.L_11 - .L_10)
.L_10:
        /*001c*/ 	.word	0x00000000
        /*0020*/ 	.short	0x0000
        /*0022*/ 	.short	0x0000
        /*0024*/ 	.byte	0x00, 0xf5, 0x21, 0x00


	//----- nvinfo : EIATTR_SPARSE_MMA_MASK
	.align		4
.L_11:
        /*0028*/ 	.byte	0x03, 0x50
        /*002a*/ 	.short	0x0000


	//----- nvinfo : EIATTR_MAXREG_COUNT
	.align		4
        /*002c*/ 	.byte	0x03, 0x1b
        /*002e*/ 	.short	0x00ff


	//----- nvinfo : EIATTR_MERCURY_ISA_VERSION
	.align		4
        /*0030*/ 	.byte	0x03, 0x5f
        /*0032*/ 	.short	0x0101


	//----- nvinfo : EIATTR_VRC_CTA_INIT_COUNT
	.align		4
        /*0034*/ 	.byte	0x02, 0x4a
	.zero		1
	.zero		1


	//----- nvinfo : EIATTR_EXIT_INSTR_OFFSETS
	.align		4
        /*0038*/ 	.byte	0x04, 0x1c
        /*003a*/ 	.short	(.L_13 - .L_12)


	//   ....[0]....
.L_12:
        /*003c*/ 	.word	0x000001a0


	//----- nvinfo : EIATTR_CRS_STACK_SIZE
	.align		4
.L_13:
        /*0040*/ 	.byte	0x04, 0x1e
        /*0042*/ 	.short	(.L_15 - .L_14)
.L_14:
        /*0044*/ 	.word	0x00000000


	//----- nvinfo : EIATTR_CBANK_PARAM_SIZE
	.align		4
.L_15:
        /*0048*/ 	.byte	0x03, 0x19
        /*004a*/ 	.short	0x0010


	//----- nvinfo : EIATTR_PARAM_CBANK
	.align		4
        /*004c*/ 	.byte	0x04, 0x0a
        /*004e*/ 	.short	(.L_17 - .L_16)
	.align		4
.L_16:
        /*0050*/ 	.word	index@(.nv.constant0._Z13sum_of_squarePiS_)
        /*0054*/ 	.short	0x0380
        /*0056*/ 	.short	0x0010


	//----- nvinfo : EIATTR_SW_WAR
	.align		4
.L_17:
        /*0058*/ 	.byte	0x04, 0x36
        /*005a*/ 	.short	(.L_19 - .L_18)
.L_18:
        /*005c*/ 	.word	0x00000008
.L_19:


//--------------------- .nv.callgraph             --------------------------
	.section	.nv.callgraph,"",@"SHT_CUDA_CALLGRAPH"
	.align	4
	.sectionentsize	8
	.align		4
        /*0000*/ 	.word	0x00000000
	.align		4
        /*0004*/ 	.word	0xffffffff
	.align		4
        /*0008*/ 	.word	0x00000000
	.align		4
        /*000c*/ 	.word	0xfffffffe
	.align		4
        /*0010*/ 	.word	0x00000000
	.align		4
        /*0014*/ 	.word	0xfffffffd
	.align		4
        /*0018*/ 	.word	0x00000000
	.align		4
        /*001c*/ 	.word	0xfffffffc


//--------------------- .text._Z13sum_of_squarePiS_ --------------------------
	.section	.text._Z13sum_of_squarePiS_,"ax",@progbits
	.align	128
.text._Z13sum_of_squarePiS_:
        .type           _Z13sum_of_squarePiS_,@function
        .size           _Z13sum_of_squarePiS_,(.L_x_4 - _Z13sum_of_squarePiS_)
        .other          _Z13sum_of_squarePiS_,@"STO_CUDA_ENTRY STV_DEFAULT"
_Z13sum_of_squarePiS_:
[----:B------:R-:W-:Y:S01]  /*0000*/  LDC R1, c[0x0][0x37c] ;  /* 0x0000df00ff017b82 */ /* 0x000fe20000000800 */
[----:B------:R-:W0:Y:S07]  /*0010*/  S2R R11, SR_CTAID.X ;  /* 0x00000000000b7919 */ /* 0x000e2e0000002500 */
[----:B------:R-:W1:Y:S01]  /*0020*/  LDC.64 R4, c[0x0][0x388] ;  /* 0x0000e200ff047b82 */ /* 0x000e620000000a00 */
[----:B------:R-:W2:Y:S01]  /*0030*/  LDCU.64 UR4, c[0x0][0x358] ;  /* 0x00006b00ff0477ac */ /* 0x000ea20008000a00 */
[----:B------:R-:W-:Y:S01]  /*0040*/  BSSY.RECONVERGENT B0, `(.L_x_0) ;  /* 0x0000014000007945 */ /* 0x000fe20003800200 */
[----:B------:R-:W0:Y:S01]  /*0050*/  S2R R2, SR_TID.X ;  /* 0x0000000000027919 */ /* 0x000e220000002100 */
[----:B------:R-:W-:-:S02]  /*0060*/  HFMA2 R9, -RZ, RZ, 0, 0 ;  /* 0x00000000ff097431 */ /* 0x000fc400000001ff */
[----:B0-----:R-:W-:-:S04]  /*0070*/  IMAD R7, R11, 0x100, R2 ;  /* 0x000001000b077824 */ /* 0x001fc800078e0202 */
[C---:B-1----:R-:W-:Y:S01]  /*0080*/  IMAD.WIDE.U32 R4, R7.reuse, 0x4, R4 ;  /* 0x0000000407047825 */ /* 0x042fe200078e0004 */
[----:B------:R-:W-:-:S13]  /*0090*/  ISETP.GT.U32.AND P0, PT, R7, 0x1869e, PT ;  /* 0x0001869e0700780c */ /* 0x000fda0003f04070 */
[----:B--2---:R-:W-:Y:S05]  /*00a0*/  @P0 BRA `(.L_x_1) ;  /* 0x0000000000340947 */ /* 0x004fea0003800000 */
[----:B------:R-:W0:Y:S01]  /*00b0*/  LDCU.64 UR6, c[0x0][0x380] ;  /* 0x00007000ff0677ac */ /* 0x000e220008000a00 */
[----:B------:R-:W-:-:S04]  /*00c0*/  IMAD.WIDE.U32 R2, R2, 0x4, RZ ;  /* 0x0000000402027825 */ /* 0x000fc800078e00ff */
[----:B------:R-:W-:Y:S02]  /*00d0*/  IMAD.MOV.U32 R9, RZ, RZ, RZ ;  /* 0x000000ffff097224 */ /* 0x000fe400078e00ff */
[----:B------:R-:W-:-:S03]  /*00e0*/  IMAD.WIDE.U32 R2, R11, 0x400, R2 ;  /* 0x000004000b027825 */ /* 0x000fc600078e0002 */
[----:B0-----:R-:W-:-:S04]  /*00f0*/  IADD3 R2, P0, PT, R2, UR6, RZ ;  /* 0x0000000602027c10 */ /* 0x001fc8000ff1e0ff */
[----:B------:R-:W-:-:S09]  /*0100*/  IADD3.X R3, PT, PT, R3, UR7, RZ, P0, !PT ;  /* 0x0000000703037c10 */ /* 0x000fd200087fe4ff */
.L_x_2:
[----:B------:R0:W2:Y:S01]  /*0110*/  LDG.E R0, desc[UR4][R2.64] ;  /* 0x0000000402007981 */ /* 0x0000a2000c1e1900 */
[C---:B------:R-:W-:Y:S02]  /*0120*/  ISETP.GE.U32.AND P0, PT, R7.reuse, 0x1669f, PT ;  /* 0x0001669f0700780c */ /* 0x040fe40003f06070 */
[----:B------:R-:W-:Y:S02]  /*0130*/  IADD3 R7, PT, PT, R7, 0x2000, RZ ;  /* 0x0000200007077810 */ /* 0x000fe40007ffe0ff */
[----:B0-----:R-:W-:-:S05]  /*0140*/  IADD3 R2, P1, PT, R2, 0x8000, RZ ;  /* 0x0000800002027810 */ /* 0x001fca0007f3e0ff */
[----:B------:R-:W-:Y:S02]  /*0150*/  IMAD.X R3, RZ, RZ, R3, P1 ;  /* 0x000000ffff037224 */ /* 0x000fe400008e0603 */
[----:B--2---:R-:W-:Y:S02]  /*0160*/  IMAD R9, R0, R0, R9 ;  /* 0x0000000000097224 */ /* 0x004fe400078e0209 */
[----:B------:R-:W-:Y:S05]  /*0170*/  @!P0 BRA `(.L_x_2) ;  /* 0xfffffffc00e48947 */ /* 0x000fea000383ffff */
.L_x_1:
[----:B------:R-:W-:Y:S05]  /*0180*/  BSYNC.RECONVERGENT B0 ;  /* 0x0000000000007941 */ /* 0x000fea0003800200 */
.L_x_0:
[----:B------:R-:W-:Y:S01]  /*0190*/  STG.E desc[UR4][R4.64], R9 ;  /* 0x0000000904007986 */ /* 0x000fe2000c101904 */
[----:B------:R-:W-:Y:S05]  /*01a0*/  EXIT ;  /* 0x000000000000794d */ /* 0x000fea0003800000 */
.L_x_3:
[----:B------:R-:W-:-:S00]  /*01b0*/  BRA `(.L_x_3) ;  /* 0xfffffffc00fc7947 */ /* 0x000fc0000383ffff */
[----:B------:R-:W-:-:S00]  /*01c0*/  NOP ;  /* 0x0000000000007918 */ /* 0x000fc00000000000 */
        /* <DEDUP_REMOVED lines=11> */
.L_x_4:


//--------------------- .nv.shared.reserved.0     --------------------------
	.section	.nv.shared.reserved.0,"aw",@nobits
	.weak		__nv_reservedSMEM_offset_0_alias
	.size		__nv_reservedSMEM_offset_0_alias, 0, 64
	.other		__nv_reservedSMEM_offset_0_alias,@"STO_CUDA_RESERVED_SHARED STV_DEFAULT"
__nv_reservedSMEM_offset_0_alias:
	.zero		0
	.zero		64


//--------------------- .nv.constant0._Z13sum_of_squarePiS_ --------------------------
	.section	.nv.constant0._Z13sum_of_squarePiS_,"a",@progbits
	.sectionflags	@""
	.align	4
.nv.constant0._Z13sum_of_squarePiS_:
	.zero		912


//--------------------- SYMBOLS --------------------------

	.type		.nv.reservedSmem.offset0,@object
	.size		.nv.reservedSmem.offset0,0x4
